	.headerflags	@"EF_CUDA_TEXMODE_UNIFIED EF_CUDA_64BIT_ADDRESS EF_CUDA_ACCELERATORS EF_CUDA_SM90 EF_CUDA_VIRTUAL_SM(EF_CUDA_SM90)"
	.elftype	@"ET_EXEC"


//--------------------- .nv.info                  --------------------------
	.section	.nv.info,"",@"SHT_CUDA_INFO"
	.align	4


	//----- nvinfo : EIATTR_REGCOUNT
	.align		4
        /*0000*/ 	.byte	0x04, 0x2f
        /*0002*/ 	.short	(.L_3 - .L_2)
	.align		4
.L_2:
        /*0004*/ 	.word	index@(triton_poi_fused__native_batch_norm_legit_no_training_relu_0)
        /*0008*/ 	.word	0x0000001c


	//----- nvinfo : EIATTR_MIN_STACK_SIZE
	.align		4
.L_3:
        /*000c*/ 	.byte	0x04, 0x12
        /*000e*/ 	.short	(.L_5 - .L_4)
	.align		4
.L_4:
        /*0010*/ 	.word	index@(triton_poi_fused__native_batch_norm_legit_no_training_relu_0)
        /*0014*/ 	.word	0x00000000


	//----- nvinfo : EIATTR_FRAME_SIZE
	.align		4
.L_5:
        /*0018*/ 	.byte	0x04, 0x11
        /*001a*/ 	.short	(.L_7 - .L_6)
	.align		4
.L_6:
        /*001c*/ 	.word	index@(triton_poi_fused__native_batch_norm_legit_no_training_relu_0)
        /*0020*/ 	.word	0x00000000


	//----- nvinfo : EIATTR_MIN_STACK_SIZE
	.align		4
.L_7:
        /*0024*/ 	.byte	0x04, 0x12
        /*0026*/ 	.short	(.L_9 - .L_8)
	.align		4
.L_8:
        /*0028*/ 	.word	index@(triton_poi_fused__native_batch_norm_legit_no_training_relu_0)
        /*002c*/ 	.word	0x00000000
.L_9:


//--------------------- .nv.info.triton_poi_fused__native_batch_norm_legit_no_training_relu_0 --------------------------
	.section	.nv.info.triton_poi_fused__native_batch_norm_legit_no_training_relu_0,"",@"SHT_CUDA_INFO"
	.sectionflags	@""
	.align	4


	//----- nvinfo : EIATTR_CUDA_API_VERSION
	.align		4
        /*0000*/ 	.byte	0x04, 0x37
        /*0002*/ 	.short	(.L_11 - .L_10)
.L_10:
        /*0004*/ 	.word	0x0000007c


	//----- nvinfo : EIATTR_KPARAM_INFO
	.align		4
.L_11:
        /*0008*/ 	.byte	0x04, 0x17
        /*000a*/ 	.short	(.L_13 - .L_12)
.L_12:
        /*000c*/ 	.word	0x00000000
        /*0010*/ 	.short	0x0006
        /*0012*/ 	.short	0x0030
        /*0014*/ 	.byte	0x00, 0xf0, 0x11, 0x00


	//----- nvinfo : EIATTR_KPARAM_INFO
	.align		4
.L_13:
        /*0018*/ 	.byte	0x04, 0x17
        /*001a*/ 	.short	(.L_15 - .L_14)
.L_14:
        /*001c*/ 	.word	0x00000000
        /*0020*/ 	.short	0x0005
        /*0022*/ 	.short	0x0028
        /*0024*/ 	.byte	0x00, 0xf4, 0x21, 0x00


	//----- nvinfo : EIATTR_KPARAM_INFO
	.align		4
.L_15:
        /*0028*/ 	.byte	0x04, 0x17
        /*002a*/ 	.short	(.L_17 - .L_16)
.L_16:
        /*002c*/ 	.word	0x00000000
        /*0030*/ 	.short	0x0004
        /*0032*/ 	.short	0x0020
        /*0034*/ 	.byte	0x00, 0xf4, 0x21, 0x00


	//----- nvinfo : EIATTR_KPARAM_INFO
	.align		4
.L_17:
        /*0038*/ 	.byte	0x04, 0x17
        /*003a*/ 	.short	(.L_19 - .L_18)
.L_18:
        /*003c*/ 	.word	0x00000000
        /*0040*/ 	.short	0x0003
        /*0042*/ 	.short	0x0018
        /*0044*/ 	.byte	0x00, 0xf4, 0x21, 0x00


	//----- nvinfo : EIATTR_KPARAM_INFO
	.align		4
.L_19:
        /*0048*/ 	.byte	0x04, 0x17
        /*004a*/ 	.short	(.L_21 - .L_20)
.L_20:
        /*004c*/ 	.word	0x00000000
        /*0050*/ 	.short	0x0002
        /*0052*/ 	.short	0x0010
        /*0054*/ 	.byte	0x00, 0xf4, 0x21, 0x00


	//----- nvinfo : EIATTR_KPARAM_INFO
	.align		4
.L_21:
        /*0058*/ 	.byte	0x04, 0x17
        /*005a*/ 	.short	(.L_23 - .L_22)
.L_22:
        /*005c*/ 	.word	0x00000000
        /*0060*/ 	.short	0x0001
        /*0062*/ 	.short	0x0008
        /*0064*/ 	.byte	0x00, 0xf4, 0x21, 0x00


	//----- nvinfo : EIATTR_KPARAM_INFO
	.align		4
.L_23:
        /*0068*/ 	.byte	0x04, 0x17
        /*006a*/ 	.short	(.L_25 - .L_24)
.L_24:
        /*006c*/ 	.word	0x00000000
        /*0070*/ 	.short	0x0000
        /*0072*/ 	.short	0x0000
        /*0074*/ 	.byte	0x00, 0xf4, 0x21, 0x00


	//----- nvinfo : EIATTR_SPARSE_MMA_MASK
	.align		4
.L_25:
        /*0078*/ 	.byte	0x03, 0x50
        /*007a*/ 	.short	0x0000


	//----- nvinfo : EIATTR_MAXREG_COUNT
	.align		4
        /*007c*/ 	.byte	0x03, 0x1b
        /*007e*/ 	.short	0x00ff


	//----- nvinfo : EIATTR_EXIT_INSTR_OFFSETS
	.align		4
        /*0080*/ 	.byte	0x04, 0x1c
        /*0082*/ 	.short	(.L_27 - .L_26)


	//   ....[0]....
.L_26:
        /*0084*/ 	.word	0x00000550


	//   ....[1]....
        /*0088*/ 	.word	0x00000570


	//----- nvinfo : EIATTR_REQNTID
	.align		4
.L_27:
        /*008c*/ 	.byte	0x04, 0x10
        /*008e*/ 	.short	(.L_29 - .L_28)
.L_28:
        /*0090*/ 	.word	0x00000100
        /*0094*/ 	.word	0x00000001
        /*0098*/ 	.word	0x00000001


	//----- nvinfo : EIATTR_CBANK_PARAM_SIZE
	.align		4
.L_29:
        /*009c*/ 	.byte	0x03, 0x19
        /*009e*/ 	.short	0x0034


	//----- nvinfo : EIATTR_PARAM_CBANK
	.align		4
        /*00a0*/ 	.byte	0x04, 0x0a
        /*00a2*/ 	.short	(.L_31 - .L_30)
	.align		4
.L_30:
        /*00a4*/ 	.word	index@(.nv.constant0.triton_poi_fused__native_batch_norm_legit_no_training_relu_0)
        /*00a8*/ 	.short	0x0210
        /*00aa*/ 	.short	0x0034


	//----- nvinfo : EIATTR_SW_WAR
	.align		4
.L_31:
        /*00ac*/ 	.byte	0x04, 0x36
        /*00ae*/ 	.short	(.L_33 - .L_32)
.L_32:
        /*00b0*/ 	.word	0x00000008
.L_33:


//--------------------- .nv.callgraph             --------------------------
	.section	.nv.callgraph,"",@"SHT_CUDA_CALLGRAPH"
	.align	4
	.sectionentsize	8
	.align		4
        /*0000*/ 	.word	0x00000000
	.align		4
        /*0004*/ 	.word	0xffffffff
	.align		4
        /*0008*/ 	.word	0x00000000
	.align		4
        /*000c*/ 	.word	0xfffffffe
	.align		4
        /*0010*/ 	.word	0x00000000
	.align		4
        /*0014*/ 	.word	0xfffffffd
	.align		4
        /*0018*/ 	.word	0x00000000
	.align		4
        /*001c*/ 	.word	0xfffffffc


//--------------------- .nv.constant4             --------------------------
	.section	.nv.constant4,"a",@progbits
	.align	8
	.align		8
.nv.constant4:
        /*0000*/ 	.dword	_$_str
	.align		8
        /*0008*/ 	.dword	_$_str_$_2


//--------------------- .text.triton_poi_fused__native_batch_norm_legit_no_training_relu_0 --------------------------
	.section	.text.triton_poi_fused__native_batch_norm_legit_no_training_relu_0,"ax",@progbits
	.align	128
        .global         triton_poi_fused__native_batch_norm_legit_no_training_relu_0
        .type           triton_poi_fused__native_batch_norm_legit_no_training_relu_0,@function
        .size           triton_poi_fused__native_batch_norm_legit_no_training_relu_0,(.L_x_1 - triton_poi_fused__native_batch_norm_legit_no_training_relu_0)
        .other          triton_poi_fused__native_batch_norm_legit_no_training_relu_0,@"STO_CUDA_ENTRY STV_DEFAULT"
triton_poi_fused__native_batch_norm_legit_no_training_relu_0:
.text.triton_poi_fused__native_batch_norm_legit_no_training_relu_0:
[----:B------:R-:W0:Y:S01]  /*0000*/  LDC R1, c[0x0][0x28] ;  /* 0x00000a00ff017b82 */ /* 0x000e220000000800 */
[----:B------:R-:W1:Y:S01]  /*0010*/  S2R R0, SR_TID.X ;  /* 0x0000000000007919 */ /* 0x000e620000002100 */
[----:B------:R-:W-:Y:S01]  /*0020*/  HFMA2.MMA R2, -RZ, RZ, 0, 0 ;  /* 0x00000000ff027435 */ /* 0x000fe200000001ff */
[----:B------:R-:W-:-:S05]  /*0030*/  IMAD.MOV.U32 R6, RZ, RZ, RZ ;  /* 0x000000ffff067224 */ /* 0x000fca00078e00ff */
[----:B------:R-:W2:Y:S01]  /*0040*/  LDC.64 R4, c[0x0][0x220] ;  /* 0x00008800ff047b82 */ /* 0x000ea20000000a00 */
[----:B------:R-:W3:Y:S01]  /*0050*/  S2R R3, SR_CTAID.X ;  /* 0x0000000000037919 */ /* 0x000ee20000002500 */
[----:B------:R-:W-:Y:S01]  /*0060*/  CS2R R12, SRZ ;  /* 0x00000000000c7805 */ /* 0x000fe2000001ff00 */
[----:B------:R-:W-:-:S05]  /*0070*/  ULDC.64 UR4, c[0x0][0x208] ;  /* 0x0000820000047ab9 */ /* 0x000fca0000000a00 */
[----:B------:R-:W4:Y:S08]  /*0080*/  LDC.64 R22, c[0x0][0x218] ;  /* 0x00008600ff167b82 */ /* 0x000f300000000a00 */
[----:B------:R-:W5:Y:S08]  /*0090*/  LDC.64 R24, c[0x0][0x210] ;  /* 0x00008400ff187b82 */ /* 0x000f700000000a00 */
[----:B------:R-:W4:Y:S01]  /*00a0*/  LDC.64 R10, c[0x0][0x228] ;  /* 0x00008a00ff0a7b82 */ /* 0x000f220000000a00 */
[----:B-1----:R-:W-:-:S07]  /*00b0*/  SHF.L.U32 R0, R0, 0x1, RZ ;  /* 0x0000000100007819 */ /* 0x002fce00000006ff */
[----:B------:R-:W1:Y:S01]  /*00c0*/  LDC.64 R14, c[0x0][0x230] ;  /* 0x00008c00ff0e7b82 */ /* 0x000e620000000a00 */
[----:B------:R-:W-:-:S04]  /*00d0*/  LOP3.LUT R0, R0, 0x1fe, RZ, 0xc0, !PT ;  /* 0x000001fe00007812 */ /* 0x000fc800078ec0ff */
[----:B---3--:R-:W-:-:S04]  /*00e0*/  LEA R3, R3, R0, 0x9 ;  /* 0x0000000003037211 */ /* 0x008fc800078e48ff */
[C---:B------:R-:W-:Y:S01]  /*00f0*/  ISETP.GE.AND P0, PT, R3.reuse, 0x7f0080, PT ;  /* 0x007f00800300780c */ /* 0x040fe20003f06270 */
[----:B------:R-:W-:-:S04]  /*0100*/  IMAD.HI R0, R3, -0x7efe7dfd, R2 ;  /* 0x8101820303007827 */ /* 0x000fc800078e0202 */
[----:B------:R-:W-:Y:S01]  /*0110*/  VIADD R7, R3, 0x1 ;  /* 0x0000000103077836 */ /* 0x000fe20000000000 */
[----:B------:R-:W-:-:S03]  /*0120*/  SHF.R.U32.HI R9, RZ, 0x1f, R0 ;  /* 0x0000001fff097819 */ /* 0x000fc60000011600 */
[----:B------:R-:W-:Y:S01]  /*0130*/  IMAD.HI R6, R7, -0x7efe7dfd, R6 ;  /* 0x8101820307067827 */ /* 0x000fe200078e0206 */
[----:B------:R-:W-:-:S04]  /*0140*/  LEA.HI.SX32 R9, R0, R9, 0x11 ;  /* 0x0000000900097211 */ /* 0x000fc800078f8aff */
[----:B------:R-:W-:Y:S02]  /*0150*/  SHF.R.U32.HI R7, RZ, 0x1f, R6 ;  /* 0x0000001fff077819 */ /* 0x000fe40000011606 */
[----:B------:R-:W-:Y:S02]  /*0160*/  LEA.HI R0, R9, R9, RZ, 0x5 ;  /* 0x0000000909007211 */ /* 0x000fe400078f28ff */
[----:B------:R-:W-:Y:S02]  /*0170*/  LEA.HI.SX32 R17, R6, R7, 0x11 ;  /* 0x0000000706117211 */ /* 0x000fe400078f8aff */
[----:B------:R-:W-:Y:S02]  /*0180*/  LOP3.LUT R0, R0, 0xffffffe0, RZ, 0xc0, !PT ;  /* 0xffffffe000007812 */ /* 0x000fe400078ec0ff */
[----:B------:R-:W-:Y:S02]  /*0190*/  LEA.HI R2, R17, R17, RZ, 0x5 ;  /* 0x0000001111027211 */ /* 0x000fe400078f28ff */
[----:B------:R-:W-:-:S02]  /*01a0*/  IADD3 R9, R9, -R0, RZ ;  /* 0x8000000009097210 */ /* 0x000fc40007ffe0ff */
[----:B------:R-:W-:Y:S02]  /*01b0*/  LOP3.LUT R0, R2, 0xffffffe0, RZ, 0xc0, !PT ;  /* 0xffffffe002007812 */ /* 0x000fe400078ec0ff */
[----:B------:R-:W-:Y:S01]  /*01c0*/  MOV R2, RZ ;  /* 0x000000ff00027202 */ /* 0x000fe20000000f00 */
[----:B--2---:R-:W-:-:S04]  /*01d0*/  IMAD.WIDE R6, R9, 0x4, R4 ;  /* 0x0000000409067825 */ /* 0x004fc800078e0204 */
[----:B------:R-:W-:Y:S01]  /*01e0*/  IMAD.IADD R17, R17, 0x1, -R0 ;  /* 0x0000000111117824 */ /* 0x000fe200078e0a00 */
[----:B------:R-:W2:Y:S03]  /*01f0*/  @!P0 LDG.E.EL R2, desc[UR4][R6.64] ;  /* 0x0000000406028981 */ /* 0x000ea6000c2e1900 */
[----:B------:R-:W-:-:S05]  /*0200*/  IMAD.WIDE R20, R17, 0x4, R4 ;  /* 0x0000000411147825 */ /* 0x000fca00078e0204 */
[----:B------:R5:W3:Y:S01]  /*0210*/  @!P0 LDG.E.EL R12, desc[UR4][R20.64] ;  /* 0x00000004140c8981 */ /* 0x000ae2000c2e1900 */
[----:B------:R-:W-:Y:S01]  /*0220*/  HFMA2.MMA R0, -RZ, RZ, 0, 0 ;  /* 0x00000000ff007435 */ /* 0x000fe200000001ff */
[----:B------:R-:W-:Y:S01]  /*0230*/  CS2R R4, SRZ ;  /* 0x0000000000047805 */ /* 0x000fe2000001ff00 */
[----:B----4-:R-:W-:-:S04]  /*0240*/  IMAD.WIDE R18, R9, 0x4, R22 ;  /* 0x0000000409127825 */ /* 0x010fc800078e0216 */
[----:B------:R-:W-:Y:S01]  /*0250*/  IMAD.WIDE R22, R17, 0x4, R22 ;  /* 0x0000000411167825 */ /* 0x000fe200078e0216 */
[----:B------:R-:W4:Y:S03]  /*0260*/  @!P0 LDG.E.EL R13, desc[UR4][R18.64] ;  /* 0x00000004120d8981 */ /* 0x000f26000c2e1900 */
[----:B-----5:R-:W-:Y:S01]  /*0270*/  IMAD.WIDE R20, R3, 0x4, R24 ;  /* 0x0000000403147825 */ /* 0x020fe200078e0218 */
[----:B------:R-:W5:Y:S03]  /*0280*/  @!P0 LDG.E.EL R0, desc[UR4][R22.64] ;  /* 0x0000000416008981 */ /* 0x000f66000c2e1900 */
[C---:B0-----:R-:W-:Y:S01]  /*0290*/  IMAD.WIDE R6, R9.reuse, 0x4, R10 ;  /* 0x0000000409067825 */ /* 0x041fe200078e020a */
[----:B------:R-:W5:Y:S03]  /*02a0*/  @!P0 LDG.E.64 R4, desc[UR4][R20.64] ;  /* 0x0000000414048981 */ /* 0x000f66000c1e1b00 */
[----:B-1----:R-:W-:-:S04]  /*02b0*/  IMAD.WIDE R8, R9, 0x4, R14 ;  /* 0x0000000409087825 */ /* 0x002fc800078e020e */
[----:B------:R-:W-:-:S04]  /*02c0*/  IMAD.WIDE R10, R17, 0x4, R10 ;  /* 0x00000004110a7825 */ /* 0x000fc800078e020a */
[----:B------:R-:W-:Y:S01]  /*02d0*/  IMAD.WIDE R24, R17, 0x4, R14 ;  /* 0x0000000411187825 */ /* 0x000fe200078e020e */
[----:B------:R-:W-:Y:S02]  /*02e0*/  CS2R R16, SRZ ;  /* 0x0000000000107805 */ /* 0x000fe4000001ff00 */
[----:B------:R-:W-:-:S04]  /*02f0*/  CS2R R14, SRZ ;  /* 0x00000000000e7805 */ /* 0x000fc8000001ff00 */
[----:B------:R0:W4:Y:S04]  /*0300*/  @!P0 LDG.E.EL R16, desc[UR4][R6.64] ;  /* 0x0000000406108981 */ /* 0x000128000c2e1900 */
[----:B------:R-:W4:Y:S04]  /*0310*/  @!P0 LDG.E.EL R17, desc[UR4][R10.64] ;  /* 0x000000040a118981 */ /* 0x000f28000c2e1900 */
[----:B------:R1:W4:Y:S01]  /*0320*/  @!P0 LDG.E.EL R15, desc[UR4][R8.64] ;  /* 0x00000004080f8981 */ /* 0x000322000c2e1900 */
[----:B0-----:R-:W0:Y:S03]  /*0330*/  LDC.64 R6, c[0x0][0x238] ;  /* 0x00008e00ff067b82 */ /* 0x001e260000000a00 */
[----:B------:R-:W4:Y:S01]  /*0340*/  @!P0 LDG.E.EL R14, desc[UR4][R24.64] ;  /* 0x00000004180e8981 */ /* 0x000f22000c2e1900 */
[----:B0-----:R-:W-:-:S04]  /*0350*/  IMAD.WIDE R6, R3, 0x4, R6 ;  /* 0x0000000403067825 */ /* 0x001fc800078e0206 */
[----:B--2---:R-:W-:-:S04]  /*0360*/  FADD R2, R2, 0.0010000000474974513054 ;  /* 0x3a83126f02027421 */ /* 0x004fc80000000000 */
[----:B------:R-:W0:Y:S01]  /*0370*/  MUFU.SQRT R18, R2 ;  /* 0x0000000200127308 */ /* 0x000e220000002000 */
[----:B---3--:R-:W-:-:S07]  /*0380*/  FADD R12, R12, 0.0010000000474974513054 ;  /* 0x3a83126f0c0c7421 */ /* 0x008fce0000000000 */
[----:B------:R-:W2:Y:S01]  /*0390*/  MUFU.SQRT R19, R12 ;  /* 0x0000000c00137308 */ /* 0x000ea20000002000 */
[C---:B0-----:R-:W-:Y:S02]  /*03a0*/  FSETP.GT.AND P1, PT, R18.reuse, 8.50705917302346158658e+37, PT ;  /* 0x7e8000001200780b */ /* 0x041fe40003f24000 */
[----:B------:R-:W-:Y:S02]  /*03b0*/  FSETP.GEU.AND P3, PT, R18, 1.175494350822287508e-38, PT ;  /* 0x008000001200780b */ /* 0x000fe40003f6e000 */
[C---:B--2---:R-:W-:Y:S02]  /*03c0*/  FSETP.GT.AND P2, PT, R19.reuse, 8.50705917302346158658e+37, PT ;  /* 0x7e8000001300780b */ /* 0x044fe40003f44000 */
[----:B------:R-:W-:-:S07]  /*03d0*/  FSETP.GEU.AND P4, PT, R19, 1.175494350822287508e-38, PT ;  /* 0x008000001300780b */ /* 0x000fce0003f8e000 */
[----:B------:R-:W-:-:S04]  /*03e0*/  @P1 FMUL R18, R18, 0.25 ;  /* 0x3e80000012121820 */ /* 0x000fc80000400000 */
[----:B------:R-:W-:Y:S01]  /*03f0*/  @!P3 FMUL R18, R18, 16777216 ;  /* 0x4b8000001212b820 */ /* 0x000fe20000400000 */
[----:B------:R-:W-:-:S04]  /*0400*/  @P2 FMUL R19, R19, 0.25 ;  /* 0x3e80000013132820 */ /* 0x000fc80000400000 */
[----:B------:R-:W-:Y:S01]  /*0410*/  @!P4 FMUL R19, R19, 16777216 ;  /* 0x4b8000001313c820 */ /* 0x000fe20000400000 */
[----:B------:R-:W0:Y:S01]  /*0420*/  MUFU.RCP R18, R18 ;  /* 0x0000001200127308 */ /* 0x000e220000001000 */
[----:B------:R-:W-:-:S07]  /*0430*/  MOV R2, 0x3e800000 ;  /* 0x3e80000000027802 */ /* 0x000fce0000000f00 */
[----:B------:R-:W2:Y:S01]  /*0440*/  MUFU.RCP R19, R19 ;  /* 0x0000001300137308 */ /* 0x000ea20000001000 */
[C---:B-1----:R-:W-:Y:S02]  /*0450*/  FSEL R9, R2.reuse, 1, P1 ;  /* 0x3f80000002097808 */ /* 0x042fe40000800000 */
[----:B------:R-:W-:-:S03]  /*0460*/  FSEL R2, R2, 1, P2 ;  /* 0x3f80000002027808 */ /* 0x000fc60001000000 */
[----:B------:R-:W-:Y:S02]  /*0470*/  @!P3 FMUL R9, R9, 16777216 ;  /* 0x4b8000000909b820 */ /* 0x000fe40000400000 */
[----:B------:R-:W-:Y:S01]  /*0480*/  @!P4 FMUL R2, R2, 16777216 ;  /* 0x4b8000000202c820 */ /* 0x000fe20000400000 */
[----:B-----5:R-:W-:Y:S01]  /*0490*/  FADD R0, -R0, R5 ;  /* 0x0000000500007221 */ /* 0x020fe20000000100 */
[----:B----4-:R-:W-:Y:S01]  /*04a0*/  FADD R4, -R13, R4 ;  /* 0x000000040d047221 */ /* 0x010fe20000000100 */
[----:B0-----:R-:W-:Y:S01]  /*04b0*/  FMUL R9, R18, R9 ;  /* 0x0000000912097220 */ /* 0x001fe20000400000 */
[----:B--2---:R-:W-:-:S03]  /*04c0*/  FMUL R5, R19, R2 ;  /* 0x0000000213057220 */ /* 0x004fc60000400000 */
[----:B------:R-:W-:Y:S01]  /*04d0*/  FMUL R4, R4, R9 ;  /* 0x0000000904047220 */ /* 0x000fe20000400000 */
[----:B------:R-:W-:-:S03]  /*04e0*/  FMUL R5, R0, R5 ;  /* 0x0000000500057220 */ /* 0x000fc60000400000 */
[----:B------:R-:W-:Y:S01]  /*04f0*/  FFMA R4, R4, R16, R15 ;  /* 0x0000001004047223 */ /* 0x000fe2000000000f */
[----:B------:R-:W-:-:S04]  /*0500*/  FFMA R5, R5, R17, R14 ;  /* 0x0000001105057223 */ /* 0x000fc8000000000e */
[C---:B------:R-:W-:Y:S02]  /*0510*/  FSETP.GEU.AND P1, PT, R4.reuse, RZ, PT ;  /* 0x000000ff0400720b */ /* 0x040fe40003f2e000 */
[C---:B------:R-:W-:Y:S02]  /*0520*/  FSETP.GEU.AND P2, PT, R5.reuse, RZ, PT ;  /* 0x000000ff0500720b */ /* 0x040fe40003f4e000 */
[----:B------:R-:W-:Y:S02]  /*0530*/  FSEL R4, R4, RZ, P1 ;  /* 0x000000ff04047208 */ /* 0x000fe40000800000 */
[----:B------:R-:W-:Y:S01]  /*0540*/  FSEL R5, R5, RZ, P2 ;  /* 0x000000ff05057208 */ /* 0x000fe20001000000 */
[----:B------:R-:W-:Y:S08]  /*0550*/  @P0 EXIT ;  /* 0x000000000000094d */ /* 0x000ff00003800000 */
[----:B------:R-:W-:Y:S01]  /*0560*/  STG.E.64 desc[UR4][R6.64], R4 ;  /* 0x0000000406007986 */ /* 0x000fe2000c101b04 */
[----:B------:R-:W-:Y:S05]  /*0570*/  EXIT ;  /* 0x000000000000794d */ /* 0x000fea0003800000 */
.L_x_0:
[----:B------:R-:W-:-:S00]  /*0580*/  BRA `(.L_x_0) ;  /* 0xfffffffc00fc7947 */ /* 0x000fc0000383ffff */
[----:B------:R-:W-:-:S00]  /*0590*/  NOP ;  /* 0x0000000000007918 */ /* 0x000fc00000000000 */
        /* <DEDUP_REMOVED lines=14> */
.L_x_1:


//--------------------- .nv.global.init           --------------------------
	.section	.nv.global.init,"aw",@progbits
.nv.global.init:
	.type		_$_str,@object
	.size		_$_str,(_$_str_$_2 - _$_str)
_$_str:
        /*0000*/ 	.byte	0x5f, 0x5f, 0x43, 0x55, 0x44, 0x41, 0x5f, 0x46, 0x54, 0x5a, 0x00
	.type		_$_str_$_2,@object
	.size		_$_str_$_2,(.L_1 - _$_str_$_2)
_$_str_$_2:
        /*000b*/ 	.byte	0x5f, 0x5f, 0x43, 0x55, 0x44, 0x41, 0x5f, 0x50, 0x52, 0x45, 0x43, 0x5f, 0x53, 0x51, 0x52, 0x54
        /*001b*/ 	.byte	0x00
.L_1:


//--------------------- .nv.constant0.triton_poi_fused__native_batch_norm_legit_no_training_relu_0 --------------------------
	.section	.nv.constant0.triton_poi_fused__native_batch_norm_legit_no_training_relu_0,"a",@progbits
	.sectionflags	@""
	.align	4
.nv.constant0.triton_poi_fused__native_batch_norm_legit_no_training_relu_0:
	.zero		580
